//
// Generated by NVIDIA NVVM Compiler
//
// Compiler Build ID: CL-36424714
// Cuda compilation tools, release 13.0, V13.0.88
// Based on NVVM 20.0.0
//

.version 9.0
.target sm_100
.address_size 64

	// .globl	_Z15countWordKernelPKcS0_Piii

.visible .entry _Z15countWordKernelPKcS0_Piii(
	.param .u64 .ptr .align 1 _Z15countWordKernelPKcS0_Piii_param_0,
	.param .u64 .ptr .align 1 _Z15countWordKernelPKcS0_Piii_param_1,
	.param .u64 .ptr .align 1 _Z15countWordKernelPKcS0_Piii_param_2,
	.param .u32 _Z15countWordKernelPKcS0_Piii_param_3,
	.param .u32 _Z15countWordKernelPKcS0_Piii_param_4
)
{
	.reg .pred 	%p<7>;
	.reg .b16 	%rs<3>;
	.reg .b32 	%r<23>;
	.reg .b64 	%rd<11>;

	ld.param.u64 	%rd4, [_Z15countWordKernelPKcS0_Piii_param_0];
	ld.param.u64 	%rd5, [_Z15countWordKernelPKcS0_Piii_param_1];
	ld.param.u64 	%rd6, [_Z15countWordKernelPKcS0_Piii_param_2];
	ld.param.u32 	%r12, [_Z15countWordKernelPKcS0_Piii_param_3];
	ld.param.u32 	%r11, [_Z15countWordKernelPKcS0_Piii_param_4];
	cvta.to.global.u64 	%rd1, %rd6;
	mov.u32 	%r13, %ctaid.x;
	mov.u32 	%r1, %ntid.x;
	mov.u32 	%r14, %tid.x;
	mad.lo.s32 	%r20, %r13, %r1, %r14;
	sub.s32 	%r3, %r12, %r11;
	setp.gt.s32 	%p1, %r20, %r3;
	@%p1 bra 	$L__BB0_9;
	setp.gt.s32 	%p2, %r11, 0;
	mov.u32 	%r15, %nctaid.x;
	mul.lo.s32 	%r4, %r1, %r15;
	@%p2 bra 	$L__BB0_2;
	bra.uni 	$L__BB0_8;
$L__BB0_2:
	cvta.to.global.u64 	%rd2, %rd4;
	cvta.to.global.u64 	%rd3, %rd5;
$L__BB0_3:
	mov.b32 	%r21, 0;
$L__BB0_4:
	add.s32 	%r18, %r21, %r20;
	cvt.s64.s32 	%rd7, %r18;
	add.s64 	%rd8, %rd2, %rd7;
	ld.global.u8 	%rs1, [%rd8];
	cvt.u64.u32 	%rd9, %r21;
	add.s64 	%rd10, %rd3, %rd9;
	ld.global.u8 	%rs2, [%rd10];
	setp.ne.s16 	%p4, %rs1, %rs2;
	@%p4 bra 	$L__BB0_7;
	add.s32 	%r21, %r21, 1;
	setp.ne.s32 	%p5, %r21, %r11;
	@%p5 bra 	$L__BB0_4;
	atom.global.add.u32 	%r19, [%rd1], 1;
$L__BB0_7:
	add.s32 	%r20, %r20, %r4;
	setp.gt.s32 	%p6, %r20, %r3;
	@%p6 bra 	$L__BB0_9;
	bra.uni 	$L__BB0_3;
$L__BB0_8:
	atom.global.add.u32 	%r16, [%rd1], 1;
	add.s32 	%r20, %r20, %r4;
	setp.le.s32 	%p3, %r20, %r3;
	@%p3 bra 	$L__BB0_8;
$L__BB0_9:
	ret;

}


// ===== COMPILED SASS (sm_100) =====

	.target	sm_100

	.elftype	@"ET_EXEC"


//--------------------- .note.nv.tkinfo           --------------------------
	.section	.note.nv.tkinfo,"",@"SHT_NOTE"
	.sectionflags	@"SHF_NOTE_NV_TKINFO"
	.tkinfo
        /*0018*/ 	.word	0x00000002
        /*0030*/ 	.string	""
        /*0030*/ 	.string	"ptxas"
        /*0030*/ 	.string	"Cuda compilation tools, release 13.0, V13.0.88"
        /*0030*/ 	.string	"Build cuda_13.0.r13.0/compiler.36424714_0"
        /*0030*/ 	.string	"-arch sm_100 -m 64 "



//--------------------- .note.nv.cuinfo           --------------------------
	.section	.note.nv.cuinfo,"",@"SHT_NOTE"
	.sectionflags	@"SHF_NOTE_NV_CUINFO"
        /*0018*/ 	.short	0x0002
        /*001a*/ 	.short	0x0064
        /*001c*/ 	.short	0x0082
	.zero		2


//--------------------- .nv.info                  --------------------------
	.section	.nv.info,"",@"SHT_CUDA_INFO"
	.align	4


	//----- nvinfo : EIATTR_REGCOUNT
	.align		4
        /*0000*/ 	.byte	0x04, 0x2f
        /*0002*/ 	.short	(.L_1 - .L_0)
	.align		4
.L_0:
        /*0004*/ 	.word	index@(_Z15countWordKernelPKcS0_Piii)
        /*0008*/ 	.word	0x0000000c


	//----- nvinfo : EIATTR_FRAME_SIZE
	.align		4
.L_1:
        /*000c*/ 	.byte	0x04, 0x11
        /*000e*/ 	.short	(.L_3 - .L_2)
	.align		4
.L_2:
        /*0010*/ 	.word	index@(_Z15countWordKernelPKcS0_Piii)
        /*0014*/ 	.word	0x00000000


	//----- nvinfo : EIATTR_MIN_STACK_SIZE
	.align		4
.L_3:
        /*0018*/ 	.byte	0x04, 0x12
        /*001a*/ 	.short	(.L_5 - .L_4)
	.align		4
.L_4:
        /*001c*/ 	.word	index@(_Z15countWordKernelPKcS0_Piii)
        /*0020*/ 	.word	0x00000000
.L_5:


//--------------------- .nv.compat                --------------------------
	.section	.nv.compat,"",@"SHT_CUDA_COMPAT_INFO"
	.align	4
        /*0000*/ 	.byte	0x02, 0x09, 0x00, 0x00, 0x02, 0x02, 0x01, 0x00, 0x02, 0x05, 0x05, 0x00, 0x03, 0x07, 0x01, 0x01
        /*0010*/ 	.byte	0x02, 0x03, 0x00, 0x00, 0x02, 0x06, 0x01, 0x00, 0x04, 0x0b, 0x08, 0x00, 0x09, 0x00, 0x00, 0x00
        /*0020*/ 	.byte	0x00, 0x00, 0x00, 0x00


//--------------------- .nv.info._Z15countWordKernelPKcS0_Piii --------------------------
	.section	.nv.info._Z15countWordKernelPKcS0_Piii,"",@"SHT_CUDA_INFO"
	.sectionflags	@""
	.align	4


	//----- nvinfo : EIATTR_CUDA_API_VERSION
	.align		4
        /*0000*/ 	.byte	0x04, 0x37
        /*0002*/ 	.short	(.L_7 - .L_6)
.L_6:
        /*0004*/ 	.word	0x00000082


	//----- nvinfo : EIATTR_KPARAM_INFO
	.align		4
.L_7:
        /*0008*/ 	.byte	0x04, 0x17
        /*000a*/ 	.short	(.L_9 - .L_8)
.L_8:
        /*000c*/ 	.word	0x00000000
        /*0010*/ 	.short	0x0004
        /*0012*/ 	.short	0x001c
        /*0014*/ 	.byte	0x00, 0xf0, 0x11, 0x00


	//----- nvinfo : EIATTR_KPARAM_INFO
	.align		4
.L_9:
        /*0018*/ 	.byte	0x04, 0x17
        /*001a*/ 	.short	(.L_11 - .L_10)
.L_10:
        /*001c*/ 	.word	0x00000000
        /*0020*/ 	.short	0x0003
        /*0022*/ 	.short	0x0018
        /*0024*/ 	.byte	0x00, 0xf0, 0x11, 0x00


	//----- nvinfo : EIATTR_KPARAM_INFO
	.align		4
.L_11:
        /*0028*/ 	.byte	0x04, 0x17
        /*002a*/ 	.short	(.L_13 - .L_12)
.L_12:
        /*002c*/ 	.word	0x00000000
        /*0030*/ 	.short	0x0002
        /*0032*/ 	.short	0x0010
        /*0034*/ 	.byte	0x00, 0xf5, 0x21, 0x00


	//----- nvinfo : EIATTR_KPARAM_INFO
	.align		4
.L_13:
        /*0038*/ 	.byte	0x04, 0x17
        /*003a*/ 	.short	(.L_15 - .L_14)
.L_14:
        /*003c*/ 	.word	0x00000000
        /*0040*/ 	.short	0x0001
        /*0042*/ 	.short	0x0008
        /*0044*/ 	.byte	0x00, 0xf5, 0x21, 0x00


	//----- nvinfo : EIATTR_KPARAM_INFO
	.align		4
.L_15:
        /*0048*/ 	.byte	0x04, 0x17
        /*004a*/ 	.short	(.L_17 - .L_16)
.L_16:
        /*004c*/ 	.word	0x00000000
        /*0050*/ 	.short	0x0000
        /*0052*/ 	.short	0x0000
        /*0054*/ 	.byte	0x00, 0xf5, 0x21, 0x00


	//----- nvinfo : EIATTR_SPARSE_MMA_MASK
	.align		4
.L_17:
        /*0058*/ 	.byte	0x03, 0x50
        /*005a*/ 	.short	0x0000


	//----- nvinfo : EIATTR_MAXREG_COUNT
	.align		4
        /*005c*/ 	.byte	0x03, 0x1b
        /*005e*/ 	.short	0x00ff


	//----- nvinfo : EIATTR_MERCURY_ISA_VERSION
	.align		4
        /*0060*/ 	.byte	0x03, 0x5f
        /*0062*/ 	.short	0x0101


	//----- nvinfo : EIATTR_INT_WARP_WIDE_INSTR_OFFSETS
	.align		4
        /*0064*/ 	.byte	0x04, 0x31
        /*0066*/ 	.short	(.L_19 - .L_18)


	//   ....[0]....
.L_18:
        /*0068*/ 	.word	0x00000100


	//   ....[1]....
        /*006c*/ 	.word	0x000002e0


	//----- nvinfo : EIATTR_VRC_CTA_INIT_COUNT
	.align		4
.L_19:
        /*0070*/ 	.byte	0x02, 0x4a
	.zero		1
	.zero		1


	//----- nvinfo : EIATTR_EXIT_INSTR_OFFSETS
	.align		4
        /*0074*/ 	.byte	0x04, 0x1c
        /*0076*/ 	.short	(.L_21 - .L_20)


	//   ....[0]....
.L_20:
        /*0078*/ 	.word	0x00000080


	//   ....[1]....
        /*007c*/ 	.word	0x00000180


	//   ....[2]....
        /*0080*/ 	.word	0x00000370


	//----- nvinfo : EIATTR_CRS_STACK_SIZE
	.align		4
.L_21:
        /*0084*/ 	.byte	0x04, 0x1e
        /*0086*/ 	.short	(.L_23 - .L_22)
.L_22:
        /*0088*/ 	.word	0x00000000


	//----- nvinfo : EIATTR_CBANK_PARAM_SIZE
	.align		4
.L_23:
        /*008c*/ 	.byte	0x03, 0x19
        /*008e*/ 	.short	0x0020


	//----- nvinfo : EIATTR_PARAM_CBANK
	.align		4
        /*0090*/ 	.byte	0x04, 0x0a
        /*0092*/ 	.short	(.L_25 - .L_24)
	.align		4
.L_24:
        /*0094*/ 	.word	index@(.nv.constant0._Z15countWordKernelPKcS0_Piii)
        /*0098*/ 	.short	0x0380
        /*009a*/ 	.short	0x0020


	//----- nvinfo : EIATTR_SW_WAR
	.align		4
.L_25:
        /*009c*/ 	.byte	0x04, 0x36
        /*009e*/ 	.short	(.L_27 - .L_26)
.L_26:
        /*00a0*/ 	.word	0x00000008
.L_27:


//--------------------- .nv.callgraph             --------------------------
	.section	.nv.callgraph,"",@"SHT_CUDA_CALLGRAPH"
	.align	4
	.sectionentsize	8
	.align		4
        /*0000*/ 	.word	0x00000000
	.align		4
        /*0004*/ 	.word	0xffffffff
	.align		4
        /*0008*/ 	.word	0x00000000
	.align		4
        /*000c*/ 	.word	0xfffffffe
	.align		4
        /*0010*/ 	.word	0x00000000
	.align		4
        /*0014*/ 	.word	0xfffffffd
	.align		4
        /*0018*/ 	.word	0x00000000
	.align		4
        /*001c*/ 	.word	0xfffffffc


//--------------------- .text._Z15countWordKernelPKcS0_Piii --------------------------
	.section	.text._Z15countWordKernelPKcS0_Piii,"ax",@progbits
	.align	128
        .global         _Z15countWordKernelPKcS0_Piii
        .type           _Z15countWordKernelPKcS0_Piii,@function
        .size           _Z15countWordKernelPKcS0_Piii,(.L_x_7 - _Z15countWordKernelPKcS0_Piii)
        .other          _Z15countWordKernelPKcS0_Piii,@"STO_CUDA_ENTRY STV_DEFAULT"
_Z15countWordKernelPKcS0_Piii:
.text._Z15countWordKernelPKcS0_Piii:
[----:B------:R-:W-:Y:S01]  /*0000*/  LDC R1, c[0x0][0x37c] ;  /* 0x0000df00ff017b82 */ /* 0x000fe20000000800 */
[----:B------:R-:W0:Y:S07]  /*0010*/  S2R R0, SR_TID.X ;  /* 0x0000000000007919 */ /* 0x000e2e0000002100 */
[----:B------:R-:W0:Y:S01]  /*0020*/  S2UR UR6, SR_CTAID.X ;  /* 0x00000000000679c3 */ /* 0x000e220000002500 */
[----:B------:R-:W1:Y:S07]  /*0030*/  LDCU.64 UR4, c[0x0][0x398] ;  /* 0x00007300ff0477ac */ /* 0x000e6e0008000a00 */
[----:B------:R-:W0:Y:S01]  /*0040*/  LDC R7, c[0x0][0x360] ;  /* 0x0000d800ff077b82 */ /* 0x000e220000000800 */
[----:B-1----:R-:W-:Y:S01]  /*0050*/  UIADD3 UR4, UPT, UPT, UR4, -UR5, URZ ;  /* 0x8000000504047290 */ /* 0x002fe2000fffe0ff */
[----:B0-----:R-:W-:-:S05]  /*0060*/  IMAD R0, R7, UR6, R0 ;  /* 0x0000000607007c24 */ /* 0x001fca000f8e0200 */
[----:B------:R-:W-:-:S13]  /*0070*/  ISETP.GT.AND P0, PT, R0, UR4, PT ;  /* 0x0000000400007c0c */ /* 0x000fda000bf04270 */
[----:B------:R-:W-:Y:S05]  /*0080*/  @P0 EXIT ;  /* 0x000000000000094d */ /* 0x000fea0003800000 */
[----:B------:R-:W0:Y:S01]  /*0090*/  LDCU UR6, c[0x0][0x370] ;  /* 0x00006e00ff0677ac */ /* 0x000e220008000800 */
[----:B------:R-:W-:Y:S01]  /*00a0*/  UISETP.GT.AND UP0, UPT, UR5, URZ, UPT ;  /* 0x000000ff0500728c */ /* 0x000fe2000bf04270 */
[----:B------:R-:W1:Y:S01]  /*00b0*/  LDCU.64 UR8, c[0x0][0x358] ;  /* 0x00006b00ff0877ac */ /* 0x000e620008000a00 */
[----:B0-----:R-:W-:-:S07]  /*00c0*/  IMAD R7, R7, UR6, RZ ;  /* 0x0000000607077c24 */ /* 0x001fce000f8e02ff */
[----:B------:R-:W-:Y:S05]  /*00d0*/  BRA.U UP0, `(.L_x_0) ;  /* 0x00000001002c7547 */ /* 0x000fea000b800000 */
[----:B------:R-:W0:Y:S01]  /*00e0*/  S2R R4, SR_LANEID ;  /* 0x0000000000047919 */ /* 0x000e220000000000 */
[----:B------:R-:W2:Y:S02]  /*00f0*/  LDC.64 R2, c[0x0][0x390] ;  /* 0x0000e400ff027b82 */ /* 0x000ea40000000a00 */
.L_x_1:
[----:B------:R-:W-:Y:S02]  /*0100*/  VOTEU.ANY UR5, UPT, PT ;  /* 0x0000000000057886 */ /* 0x000fe400038e0100 */
[----:B------:R-:W-:Y:S02]  /*0110*/  UFLO.U32 UR6, UR5 ;  /* 0x00000005000672bd */ /* 0x000fe400080e0000 */
[----:B------:R-:W1:Y:S04]  /*0120*/  POPC R5, UR5 ;  /* 0x0000000500057d09 */ /* 0x000e680008000000 */
[----:B0-----:R-:W-:Y:S01]  /*0130*/  ISETP.EQ.U32.AND P0, PT, R4, UR6, PT ;  /* 0x0000000604007c0c */ /* 0x001fe2000bf02070 */
[----:B------:R-:W-:-:S12]  /*0140*/  IMAD.IADD R0, R7, 0x1, R0 ;  /* 0x0000000107007824 */ /* 0x000fd800078e0200 */
[----:B-12---:R3:W-:Y:S01]  /*0150*/  @P0 REDG.E.ADD.STRONG.GPU desc[UR8][R2.64], R5 ;  /* 0x000000050200098e */ /* 0x0067e2000c12e108 */
[----:B------:R-:W-:-:S13]  /*0160*/  ISETP.GT.AND P0, PT, R0, UR4, PT ;  /* 0x0000000400007c0c */ /* 0x000fda000bf04270 */
[----:B---3--:R-:W-:Y:S05]  /*0170*/  @!P0 BRA `(.L_x_1) ;  /* 0xfffffffc00e08947 */ /* 0x008fea000383ffff */
[----:B------:R-:W-:Y:S05]  /*0180*/  EXIT ;  /* 0x000000000000794d */ /* 0x000fea0003800000 */
.L_x_0:
[----:B------:R-:W-:Y:S04]  /*0190*/  BSSY.RECONVERGENT B0, `(.L_x_2) ;  /* 0x000001a000007945 */ /* 0x000fe80003800200 */
[----:B------:R-:W-:Y:S01]  /*01a0*/  BSSY.RELIABLE B1, `(.L_x_3) ;  /* 0x0000011000017945 */ /* 0x000fe20003800100 */
[----:B------:R-:W-:Y:S01]  /*01b0*/  IMAD.MOV.U32 R9, RZ, RZ, RZ ;  /* 0x000000ffff097224 */ /* 0x000fe200078e00ff */
[----:B------:R-:W0:Y:S01]  /*01c0*/  LDCU UR7, c[0x0][0x39c] ;  /* 0x00007380ff0777ac */ /* 0x000e220008000800 */
[----:B-1----:R-:W2:Y:S05]  /*01d0*/  LDCU.128 UR12, c[0x0][0x380] ;  /* 0x00007000ff0c77ac */ /* 0x002eaa0008000c00 */
.L_x_5:
[C---:B------:R-:W-:Y:S01]  /*01e0*/  IMAD.IADD R3, R9.reuse, 0x1, R0 ;  /* 0x0000000109037824 */ /* 0x040fe200078e0200 */
[----:B--2---:R-:W-:-:S04]  /*01f0*/  IADD3 R4, P1, PT, R9, UR14, RZ ;  /* 0x0000000e09047c10 */ /* 0x004fc8000ff3e0ff */
[----:B------:R-:W-:Y:S01]  /*0200*/  IADD3 R2, P0, PT, R3, UR12, RZ ;  /* 0x0000000c03027c10 */ /* 0x000fe2000ff1e0ff */
[----:B------:R-:W-:-:S03]  /*0210*/  IMAD.X R5, RZ, RZ, UR15, P1 ;  /* 0x0000000fff057e24 */ /* 0x000fc600088e06ff */
[----:B------:R-:W-:-:S03]  /*0220*/  LEA.HI.X.SX32 R3, R3, UR13, 0x1, P0 ;  /* 0x0000000d03037c11 */ /* 0x000fc600080f0eff */
[----:B-1----:R-:W2:Y:S04]  /*0230*/  LDG.E.U8 R5, desc[UR8][R4.64] ;  /* 0x0000000804057981 */ /* 0x002ea8000c1e1100 */
[----:B------:R-:W2:Y:S02]  /*0240*/  LDG.E.U8 R2, desc[UR8][R2.64] ;  /* 0x0000000802027981 */ /* 0x000ea4000c1e1100 */
[----:B--2---:R-:W-:-:S13]  /*0250*/  ISETP.NE.AND P0, PT, R2, R5, PT ;  /* 0x000000050200720c */ /* 0x004fda0003f05270 */
[----:B------:R-:W-:Y:S05]  /*0260*/  @P0 BREAK.RELIABLE B1 ;  /* 0x0000000000010942 */ /* 0x000fea0003800100 */
[----:B------:R-:W-:Y:S05]  /*0270*/  @P0 BRA `(.L_x_4) ;  /* 0x00000000002c0947 */ /* 0x000fea0003800000 */
[----:B------:R-:W-:-:S05]  /*0280*/  VIADD R9, R9, 0x1 ;  /* 0x0000000109097836 */ /* 0x000fca0000000000 */
[----:B0-----:R-:W-:-:S13]  /*0290*/  ISETP.NE.AND P0, PT, R9, UR7, PT ;  /* 0x0000000709007c0c */ /* 0x001fda000bf05270 */
[----:B------:R-:W-:Y:S05]  /*02a0*/  @P0 BRA `(.L_x_5) ;  /* 0xfffffffc00cc0947 */ /* 0x000fea000383ffff */
[----:B------:R-:W-:Y:S05]  /*02b0*/  BSYNC.RELIABLE B1 ;  /* 0x0000000000017941 */ /* 0x000fea0003800100 */
.L_x_3:
[----:B------:R-:W0:Y:S01]  /*02c0*/  S2R R4, SR_LANEID ;  /* 0x0000000000047919 */ /* 0x000e220000000000 */
[----:B------:R-:W1:Y:S01]  /*02d0*/  LDC.64 R2, c[0x0][0x390] ;  /* 0x0000e400ff027b82 */ /* 0x000e620000000a00 */
[----:B------:R-:W-:Y:S02]  /*02e0*/  VOTEU.ANY UR5, UPT, PT ;  /* 0x0000000000057886 */ /* 0x000fe400038e0100 */
[----:B------:R-:W-:Y:S02]  /*02f0*/  UFLO.U32 UR6, UR5 ;  /* 0x00000005000672bd */ /* 0x000fe400080e0000 */
[----:B------:R-:W1:Y:S04]  /*0300*/  POPC R5, UR5 ;  /* 0x0000000500057d09 */ /* 0x000e680008000000 */
[----:B0-----:R-:W-:-:S13]  /*0310*/  ISETP.EQ.U32.AND P0, PT, R4, UR6, PT ;  /* 0x0000000604007c0c */ /* 0x001fda000bf02070 */
[----:B-1----:R1:W-:Y:S02]  /*0320*/  @P0 REDG.E.ADD.STRONG.GPU desc[UR8][R2.64], R5 ;  /* 0x000000050200098e */ /* 0x0023e4000c12e108 */
.L_x_4:
[----:B0-----:R-:W-:Y:S05]  /*0330*/  BSYNC.RECONVERGENT B0 ;  /* 0x0000000000007941 */ /* 0x001fea0003800200 */
.L_x_2:
[----:B------:R-:W-:Y:S05]  /*0340*/  WARPSYNC.ALL ;  /* 0x0000000000007948 */ /* 0x000fea0003800000 */
[----:B------:R-:W-:-:S05]  /*0350*/  IMAD.IADD R0, R7, 0x1, R0 ;  /* 0x0000000107007824 */ /* 0x000fca00078e0200 */
[----:B------:R-:W-:-:S13]  /*0360*/  ISETP.GT.AND P0, PT, R0, UR4, PT ;  /* 0x0000000400007c0c */ /* 0x000fda000bf04270 */
[----:B------:R-:W-:Y:S05]  /*0370*/  @P0 EXIT ;  /* 0x000000000000094d */ /* 0x000fea0003800000 */
[----:B------:R-:W-:Y:S05]  /*0380*/  BRA `(.L_x_0) ;  /* 0xfffffffc00807947 */ /* 0x000fea000383ffff */
.L_x_6:
[----:B------:R-:W-:-:S00]  /*0390*/  BRA `(.L_x_6) ;  /* 0xfffffffc00fc7947 */ /* 0x000fc0000383ffff */
[----:B------:R-:W-:-:S00]  /*03a0*/  NOP ;  /* 0x0000000000007918 */ /* 0x000fc00000000000 */
        /* <DEDUP_REMOVED lines=13> */
.L_x_7:


//--------------------- .nv.shared.reserved.0     --------------------------
	.section	.nv.shared.reserved.0,"aw",@nobits
	.weak		__nv_reservedSMEM_offset_0_alias
	.size		__nv_reservedSMEM_offset_0_alias, 0, 64
	.other		__nv_reservedSMEM_offset_0_alias,@"STO_CUDA_RESERVED_SHARED STV_DEFAULT"
__nv_reservedSMEM_offset_0_alias:
	.zero		0
	.zero		64


//--------------------- .nv.constant0._Z15countWordKernelPKcS0_Piii --------------------------
	.section	.nv.constant0._Z15countWordKernelPKcS0_Piii,"a",@progbits
	.sectionflags	@""
	.align	4
.nv.constant0._Z15countWordKernelPKcS0_Piii:
	.zero		928


//--------------------- SYMBOLS --------------------------

	.type		.nv.reservedSmem.offset0,@object
	.size		.nv.reservedSmem.offset0,0x4
